	.headerflags	@"EF_CUDA_TEXMODE_UNIFIED EF_CUDA_64BIT_ADDRESS EF_CUDA_SM86 EF_CUDA_VIRTUAL_SM(EF_CUDA_SM86)"
	.elftype	@"ET_EXEC"


//--------------------- .nv.info                  --------------------------
	.section	.nv.info,"",@"SHT_CUDA_INFO"
	.align	4


	//----- nvinfo : EIATTR_REGCOUNT
	.align		4
        /*0000*/ 	.byte	0x04, 0x2f
        /*0002*/ 	.short	(.L_8 - .L_7)
	.align		4
.L_7:
        /*0004*/ 	.word	index@(triton__0d1d2d3d4de5de)
        /*0008*/ 	.word	0x00000028


	//----- nvinfo : EIATTR_MAX_STACK_SIZE
	.align		4
.L_8:
        /*000c*/ 	.byte	0x04, 0x23
        /*000e*/ 	.short	(.L_10 - .L_9)
	.align		4
.L_9:
        /*0010*/ 	.word	index@($__internal_0_$__cuda_sm70_shflsync_bfly)
        /*0014*/ 	.word	0x00000000


	//----- nvinfo : EIATTR_MIN_STACK_SIZE
	.align		4
.L_10:
        /*0018*/ 	.byte	0x04, 0x12
        /*001a*/ 	.short	(.L_12 - .L_11)
	.align		4
.L_11:
        /*001c*/ 	.word	index@($__internal_0_$__cuda_sm70_shflsync_bfly)
        /*0020*/ 	.word	0x00000000


	//----- nvinfo : EIATTR_FRAME_SIZE
	.align		4
.L_12:
        /*0024*/ 	.byte	0x04, 0x11
        /*0026*/ 	.short	(.L_14 - .L_13)
	.align		4
.L_13:
        /*0028*/ 	.word	index@($__internal_0_$__cuda_sm70_shflsync_bfly)
        /*002c*/ 	.word	0x00000000


	//----- nvinfo : EIATTR_MAX_STACK_SIZE
	.align		4
.L_14:
        /*0030*/ 	.byte	0x04, 0x23
        /*0032*/ 	.short	(.L_16 - .L_15)
	.align		4
.L_15:
        /*0034*/ 	.word	index@(triton__0d1d2d3d4de5de)
        /*0038*/ 	.word	0x00000000


	//----- nvinfo : EIATTR_MIN_STACK_SIZE
	.align		4
.L_16:
        /*003c*/ 	.byte	0x04, 0x12
        /*003e*/ 	.short	(.L_18 - .L_17)
	.align		4
.L_17:
        /*0040*/ 	.word	index@(triton__0d1d2d3d4de5de)
        /*0044*/ 	.word	0x00000000


	//----- nvinfo : EIATTR_FRAME_SIZE
	.align		4
.L_18:
        /*0048*/ 	.byte	0x04, 0x11
        /*004a*/ 	.short	(.L_20 - .L_19)
	.align		4
.L_19:
        /*004c*/ 	.word	index@(triton__0d1d2d3d4de5de)
        /*0050*/ 	.word	0x00000000
.L_20:


//--------------------- .nv.info.triton__0d1d2d3d4de5de --------------------------
	.section	.nv.info.triton__0d1d2d3d4de5de,"",@"SHT_CUDA_INFO"
	.align	4


	//----- nvinfo : EIATTR_CUDA_API_VERSION
	.align		4
        /*0000*/ 	.byte	0x04, 0x37
        /*0002*/ 	.short	(.L_22 - .L_21)
.L_21:
        /*0004*/ 	.word	0x0000007b


	//----- nvinfo : EIATTR_SW2861232_WAR
	.align		4
.L_22:
        /*0008*/ 	.byte	0x01, 0x35
	.zero		2


	//----- nvinfo : EIATTR_PARAM_CBANK
	.align		4
        /*000c*/ 	.byte	0x04, 0x0a
        /*000e*/ 	.short	(.L_24 - .L_23)
	.align		4
.L_23:
        /*0010*/ 	.word	index@(.nv.constant0.triton__0d1d2d3d4de5de)
        /*0014*/ 	.short	0x0160
        /*0016*/ 	.short	0x0028


	//----- nvinfo : EIATTR_CBANK_PARAM_SIZE
	.align		4
.L_24:
        /*0018*/ 	.byte	0x03, 0x19
        /*001a*/ 	.short	0x0028


	//----- nvinfo : EIATTR_KPARAM_INFO
	.align		4
        /*001c*/ 	.byte	0x04, 0x17
        /*001e*/ 	.short	(.L_26 - .L_25)
.L_25:
        /*0020*/ 	.word	0x00000000
        /*0024*/ 	.short	0x0005
        /*0026*/ 	.short	0x0024
        /*0028*/ 	.byte	0x00, 0xf0, 0x11, 0x00


	//----- nvinfo : EIATTR_KPARAM_INFO
	.align		4
.L_26:
        /*002c*/ 	.byte	0x04, 0x17
        /*002e*/ 	.short	(.L_28 - .L_27)
.L_27:
        /*0030*/ 	.word	0x00000000
        /*0034*/ 	.short	0x0004
        /*0036*/ 	.short	0x0020
        /*0038*/ 	.byte	0x00, 0xf0, 0x11, 0x00


	//----- nvinfo : EIATTR_KPARAM_INFO
	.align		4
.L_28:
        /*003c*/ 	.byte	0x04, 0x17
        /*003e*/ 	.short	(.L_30 - .L_29)
.L_29:
        /*0040*/ 	.word	0x00000000
        /*0044*/ 	.short	0x0003
        /*0046*/ 	.short	0x0018
        /*0048*/ 	.byte	0x00, 0xf0, 0x21, 0x00


	//----- nvinfo : EIATTR_KPARAM_INFO
	.align		4
.L_30:
        /*004c*/ 	.byte	0x04, 0x17
        /*004e*/ 	.short	(.L_32 - .L_31)
.L_31:
        /*0050*/ 	.word	0x00000000
        /*0054*/ 	.short	0x0002
        /*0056*/ 	.short	0x0010
        /*0058*/ 	.byte	0x00, 0xf0, 0x21, 0x00


	//----- nvinfo : EIATTR_KPARAM_INFO
	.align		4
.L_32:
        /*005c*/ 	.byte	0x04, 0x17
        /*005e*/ 	.short	(.L_34 - .L_33)
.L_33:
        /*0060*/ 	.word	0x00000000
        /*0064*/ 	.short	0x0001
        /*0066*/ 	.short	0x0008
        /*0068*/ 	.byte	0x00, 0xf0, 0x21, 0x00


	//----- nvinfo : EIATTR_KPARAM_INFO
	.align		4
.L_34:
        /*006c*/ 	.byte	0x04, 0x17
        /*006e*/ 	.short	(.L_36 - .L_35)
.L_35:
        /*0070*/ 	.word	0x00000000
        /*0074*/ 	.short	0x0000
        /*0076*/ 	.short	0x0000
        /*0078*/ 	.byte	0x00, 0xf0, 0x21, 0x00


	//----- nvinfo : EIATTR_MAXREG_COUNT
	.align		4
.L_36:
        /*007c*/ 	.byte	0x03, 0x1b
        /*007e*/ 	.short	0x00ff


	//----- nvinfo : EIATTR_EXTERNS
	.align		4
        /*0080*/ 	.byte	0x04, 0x0f
        /*0082*/ 	.short	(.L_38 - .L_37)


	//   ....[0]....
	.align		4
.L_37:
        /*0084*/ 	.word	index@(__assertfail)


	//----- nvinfo : EIATTR_COOP_GROUP_MASK_REGIDS
	.align		4
.L_38:
        /*0088*/ 	.byte	0x04, 0x29
        /*008a*/ 	.short	(.L_40 - .L_39)


	//   ....[0]....
.L_39:
        /*008c*/ 	.word	0xffffffff


	//   ....[1]....
        /*0090*/ 	.word	0xffffffff


	//   ....[2]....
        /*0094*/ 	.word	0xffffffff


	//   ....[3]....
        /*0098*/ 	.word	0xffffffff


	//   ....[4]....
        /*009c*/ 	.word	0xffffffff


	//   ....[5]....
        /*00a0*/ 	.word	0xffffffff


	//   ....[6]....
        /*00a4*/ 	.word	0xffffffff


	//   ....[7]....
        /*00a8*/ 	.word	0xffffffff


	//   ....[8]....
        /*00ac*/ 	.word	0xffffffff


	//   ....[9]....
        /*00b0*/ 	.word	0xffffffff


	//----- nvinfo : EIATTR_COOP_GROUP_INSTR_OFFSETS
	.align		4
.L_40:
        /*00b4*/ 	.byte	0x04, 0x28
        /*00b6*/ 	.short	(.L_42 - .L_41)


	//   ....[0]....
.L_41:
        /*00b8*/ 	.word	0x00000670


	//   ....[1]....
        /*00bc*/ 	.word	0x00000690


	//   ....[2]....
        /*00c0*/ 	.word	0x000006b0


	//   ....[3]....
        /*00c4*/ 	.word	0x000006d0


	//   ....[4]....
        /*00c8*/ 	.word	0x000006f0


	//   ....[5]....
        /*00cc*/ 	.word	0x00000cf0


	//   ....[6]....
        /*00d0*/ 	.word	0x00000d30


	//   ....[7]....
        /*00d4*/ 	.word	0x00000d70


	//   ....[8]....
        /*00d8*/ 	.word	0x00000db0


	//   ....[9]....
        /*00dc*/ 	.word	0x00000df0


	//----- nvinfo : EIATTR_EXIT_INSTR_OFFSETS
	.align		4
.L_42:
        /*00e0*/ 	.byte	0x04, 0x1c
        /*00e2*/ 	.short	(.L_44 - .L_43)


	//   ....[0]....
.L_43:
        /*00e4*/ 	.word	0x00000c80


	//----- nvinfo : EIATTR_MAX_THREADS
	.align		4
.L_44:
        /*00e8*/ 	.byte	0x04, 0x05
        /*00ea*/ 	.short	(.L_46 - .L_45)
.L_45:
        /*00ec*/ 	.word	0x00000100
        /*00f0*/ 	.word	0x00000001
        /*00f4*/ 	.word	0x00000001


	//----- nvinfo : EIATTR_CRS_STACK_SIZE
	.align		4
.L_46:
        /*00f8*/ 	.byte	0x04, 0x1e
        /*00fa*/ 	.short	(.L_48 - .L_47)
.L_47:
        /*00fc*/ 	.word	0x00000000
.L_48:


//--------------------- .nv.rel.action            --------------------------
	.section	.nv.rel.action,"",@"SHT_CUDA_RELOCINFO"
	.align	8
	.sectionentsize	8
        /*0000*/ 	.byte	0x73, 0x00, 0x00, 0x00, 0x00, 0x00, 0x00, 0x00, 0x00, 0x00, 0x00, 0x11, 0x25, 0x00, 0x05, 0x36


//--------------------- .nv.constant0.triton__0d1d2d3d4de5de --------------------------
	.section	.nv.constant0.triton__0d1d2d3d4de5de,"a",@progbits
	.align	4
.nv.constant0.triton__0d1d2d3d4de5de:
	.zero		392


//--------------------- .text.triton__0d1d2d3d4de5de --------------------------
	.section	.text.triton__0d1d2d3d4de5de,"ax",@progbits
	.sectionflags	@"SHF_BARRIERS=1"
	.sectioninfo	@"SHI_REGISTERS=40"
	.align	128
        .global         triton__0d1d2d3d4de5de
        .type           triton__0d1d2d3d4de5de,@function
        .size           triton__0d1d2d3d4de5de,(.L_x_10 - triton__0d1d2d3d4de5de)
        .other          triton__0d1d2d3d4de5de,@"STO_CUDA_ENTRY STV_DEFAULT"
triton__0d1d2d3d4de5de:
.text.triton__0d1d2d3d4de5de:
[----:B------:R-:W-:-:S02]  /*0000*/  MOV R1, c[0x0][0x28] ;  /* 0x00000a0000017a02 */ /* 0x000fc40000000f00 */
[----:B------:R-:W0:Y:S01]  /*0010*/  S2R R8, SR_TID.X ;  /* 0x0000000000087919 */ /* 0x000e220000002100 */
[----:B------:R-:W-:Y:S01]  /*0020*/  IMAD.MOV.U32 R7, RZ, RZ, 0x8 ;  /* 0x00000008ff077424 */ /* 0x000fe200078e00ff */
[----:B------:R-:W-:Y:S02]  /*0030*/  ULDC.64 UR36, c[0x0][0x118] ;  /* 0x0000460000247ab9 */ /* 0x000fe40000000a00 */
[----:B------:R-:W1:Y:S01]  /*0040*/  S2R R2, SR_CTAID.X ;  /* 0x0000000000027919 */ /* 0x000e620000002500 */
[----:B0-----:R-:W-:Y:S02]  /*0050*/  SHF.R.U32.HI R0, RZ, 0x5, R8 ;  /* 0x00000005ff007819 */ /* 0x001fe40000011608 */
[----:B-1----:R-:W-:Y:S02]  /*0060*/  SHF.L.U32 R3, R2, 0x3, RZ ;  /* 0x0000000302037819 */ /* 0x002fe400000006ff */
[----:B------:R-:W-:-:S04]  /*0070*/  SGXT.U32 R0, R0, 0x3 ;  /* 0x000000030000781a */ /* 0x000fc80000000000 */
[----:B------:R-:W-:-:S05]  /*0080*/  LOP3.LUT R0, R3, R0, RZ, 0xfc, !PT ;  /* 0x0000000003007212 */ /* 0x000fca00078efcff */
[----:B------:R-:W-:Y:S01]  /*0090*/  IMAD.WIDE R4, R0, R7, c[0x0][0x160] ;  /* 0x0000580000047625 */ /* 0x000fe200078e0207 */
[----:B------:R-:W-:-:S05]  /*00a0*/  LOP3.LUT R6, R3, 0x7, R8, 0xf8, !PT ;  /* 0x0000000703067812 */ /* 0x000fca00078ef808 */
[----:B------:R-:W2:Y:S01]  /*00b0*/  LDG.E.EL.64 R4, [R4.64] ;  /* 0x0000002404047981 */ /* 0x000ea2000c2e1b00 */
[----:B------:R-:W-:-:S06]  /*00c0*/  IMAD.WIDE R6, R6, R7, c[0x0][0x160] ;  /* 0x0000580006067625 */ /* 0x000fcc00078e0207 */
[----:B------:R-:W3:Y:S01]  /*00d0*/  LDG.E.EL.64 R6, [R6.64] ;  /* 0x0000002406067981 */ /* 0x000ee2000c2e1b00 */
[----:B------:R-:W-:Y:S01]  /*00e0*/  LOP3.LUT R0, R8, 0x1f, RZ, 0xc0, !PT ;  /* 0x0000001f08007812 */ /* 0x000fe200078ec0ff */
[----:B------:R-:W-:Y:S01]  /*00f0*/  BSSY B7, `(.L_x_2) ;  /* 0x000004d000077945 */ /* 0x000fe20003800000 */
[----:B------:R-:W-:Y:S01]  /*0100*/  MOV R31, RZ ;  /* 0x000000ff001f7202 */ /* 0x000fe20000000f00 */
[----:B------:R-:W-:Y:S01]  /*0110*/  CS2R R28, SRZ ;  /* 0x00000000001c7805 */ /* 0x000fe2000001ff00 */
[----:B------:R-:W-:Y:S01]  /*0120*/  MOV R30, 0xffffff00 ;  /* 0xffffff00001e7802 */ /* 0x000fe20000000f00 */
[----:B------:R-:W-:Y:S01]  /*0130*/  IMAD.MOV.U32 R27, RZ, RZ, RZ ;  /* 0x000000ffff1b7224 */ /* 0x000fe200078e00ff */
[----:B------:R-:W-:Y:S01]  /*0140*/  CS2R R24, SRZ ;  /* 0x0000000000187805 */ /* 0x000fe2000001ff00 */
[----:B------:R-:W-:Y:S02]  /*0150*/  MOV R19, RZ ;  /* 0x000000ff00137202 */ /* 0x000fe40000000f00 */
[----:B------:R-:W-:-:S02]  /*0160*/  MOV R16, RZ ;  /* 0x000000ff00107202 */ /* 0x000fc40000000f00 */
[----:B--2---:R-:W-:Y:S02]  /*0170*/  IADD3 R9, P1, R4, 0x46600, RZ ;  /* 0x0004660004097810 */ /* 0x004fe40007f3e0ff */
[----:B------:R-:W-:Y:S02]  /*0180*/  ISETP.GE.AND P0, PT, R5, RZ, PT ;  /* 0x000000ff0500720c */ /* 0x000fe40003f06270 */
[-C--:B------:R-:W-:Y:S02]  /*0190*/  IADD3.X R3, RZ, R5.reuse, RZ, P1, !PT ;  /* 0x00000005ff037210 */ /* 0x080fe40000ffe4ff */
[----:B------:R-:W-:Y:S02]  /*01a0*/  SEL R9, R9, R4, !P0 ;  /* 0x0000000409097207 */ /* 0x000fe40004000000 */
[----:B------:R-:W-:Y:S01]  /*01b0*/  SEL R3, R3, R5, !P0 ;  /* 0x0000000503037207 */ /* 0x000fe20004000000 */
[----:B------:R-:W-:Y:S01]  /*01c0*/  IMAD.WIDE.U32 R4, R0, 0x20, RZ ;  /* 0x0000002000047825 */ /* 0x000fe200078e00ff */
[----:B---3--:R-:W-:-:S02]  /*01d0*/  IADD3 R11, P1, R6, 0x46600, RZ ;  /* 0x00046600060b7810 */ /* 0x008fc40007f3e0ff */
[----:B------:R-:W-:Y:S01]  /*01e0*/  ISETP.GE.AND P0, PT, R7, RZ, PT ;  /* 0x000000ff0700720c */ /* 0x000fe20003f06270 */
[----:B------:R-:W-:-:S03]  /*01f0*/  IMAD.WIDE.U32 R8, R9, 0x2400, RZ ;  /* 0x0000240009087825 */ /* 0x000fc600078e00ff */
[----:B------:R-:W-:Y:S01]  /*0200*/  SEL R18, R11, R6, !P0 ;  /* 0x000000060b127207 */ /* 0x000fe20004000000 */
[----:B------:R-:W-:Y:S01]  /*0210*/  IMAD R3, R3, 0x2400, RZ ;  /* 0x0000240003037824 */ /* 0x000fe200078e02ff */
[----:B------:R-:W-:Y:S01]  /*0220*/  LOP3.LUT R8, R8, R4, RZ, 0xfc, !PT ;  /* 0x0000000408087212 */ /* 0x000fe200078efcff */
[----:B------:R-:W-:-:S03]  /*0230*/  IMAD.X R17, RZ, RZ, R7, P1 ;  /* 0x000000ffff117224 */ /* 0x000fc600008e0607 */
[----:B------:R-:W-:Y:S02]  /*0240*/  IADD3 R3, R9, R3, RZ ;  /* 0x0000000309037210 */ /* 0x000fe40007ffe0ff */
[----:B------:R-:W-:Y:S02]  /*0250*/  SEL R17, R17, R7, !P0 ;  /* 0x0000000711117207 */ /* 0x000fe40004000000 */
[----:B------:R-:W-:Y:S02]  /*0260*/  LOP3.LUT R4, R3, R5, RZ, 0xfc, !PT ;  /* 0x0000000503047212 */ /* 0x000fe400078efcff */
[----:B------:R-:W-:-:S04]  /*0270*/  IADD3 R23, P0, R8, c[0x0][0x168], RZ ;  /* 0x00005a0008177a10 */ /* 0x000fc80007f1e0ff */
[----:B------:R-:W-:Y:S01]  /*0280*/  IADD3.X R22, R4, c[0x0][0x16c], RZ, P0, !PT ;  /* 0x00005b0004167a10 */ /* 0x000fe200007fe4ff */
[----:B------:R-:W-:-:S03]  /*0290*/  IMAD.MOV.U32 R13, RZ, RZ, R23 ;  /* 0x000000ffff0d7224 */ /* 0x000fc600078e0017 */
[----:B------:R-:W-:-:S02]  /*02a0*/  MOV R14, R22 ;  /* 0x00000016000e7202 */ /* 0x000fc40000000f00 */
.L_x_4:
[----:B------:R-:W-:Y:S01]  /*02b0*/  ISETP.GE.U32.AND P0, PT, R18, 0x46600, PT ;  /* 0x000466001200780c */ /* 0x000fe20003f06070 */
[----:B------:R-:W-:Y:S01]  /*02c0*/  BSSY B6, `(.L_x_3) ;  /* 0x0000018000067945 */ /* 0x000fe20003800000 */
[----:B------:R-:W-:Y:S01]  /*02d0*/  MOV R36, R13 ;  /* 0x0000000d00247202 */ /* 0x000fe20000000f00 */
[----:B------:R-:W-:Y:S01]  /*02e0*/  IMAD.MOV.U32 R37, RZ, RZ, R14 ;  /* 0x000000ffff257224 */ /* 0x000fe200078e000e */
[----:B------:R-:W-:-:S04]  /*02f0*/  ISETP.GE.U32.AND.EX P1, PT, R17, RZ, PT, P0 ;  /* 0x000000ff1100720c */ /* 0x000fc80003f26100 */
[----:B------:R-:W-:-:S09]  /*0300*/  P2R R26, PR, RZ, 0x2 ;  /* 0x00000002ff1a7803 */ /* 0x000fd20000000000 */
[----:B------:R-:W-:Y:S05]  /*0310*/  @!P1 BRA `(.L_x_0) ;  /* 0x0000012000009947 */ /* 0x000fea0003800000 */
[----:B------:R-:W-:Y:S01]  /*0320*/  UMOV UR8, 32@lo(assertMessage_0) ;  /* 0x0000000000087882 */ /* 0x000fe20000000000 */
[----:B------:R-:W-:Y:S01]  /*0330*/  MOV R8, 0x764 ;  /* 0x0000076400087802 */ /* 0x000fe20000000f00 */
[----:B------:R-:W-:Y:S01]  /*0340*/  UMOV UR9, 32@hi(assertMessage_0) ;  /* 0x0000000000097882 */ /* 0x000fe20000000000 */
[----:B------:R-:W-:Y:S01]  /*0350*/  MOV R12, 0x1 ;  /* 0x00000001000c7802 */ /* 0x000fe20000000f00 */
[----:B------:R-:W-:Y:S01]  /*0360*/  UMOV UR6, 32@lo(assertFile_0) ;  /* 0x0000000000067882 */ /* 0x000fe20000000000 */
[----:B------:R-:W-:Y:S01]  /*0370*/  IMAD.MOV.U32 R13, RZ, RZ, RZ ;  /* 0x000000ffff0d7224 */ /* 0x000fe200078e00ff */
[----:B------:R-:W-:Y:S01]  /*0380*/  UMOV UR7, 32@hi(assertFile_0) ;  /* 0x0000000000077882 */ /* 0x000fe20000000000 */
[----:B------:R-:W-:Y:S01]  /*0390*/  MOV R4, UR8 ;  /* 0x0000000800047c02 */ /* 0x000fe20008000f00 */
[----:B------:R-:W-:Y:S01]  /*03a0*/  UMOV UR4, 32@lo(assertFunc_0) ;  /* 0x0000000000047882 */ /* 0x000fe20000000000 */
[----:B------:R-:W-:Y:S01]  /*03b0*/  MOV R5, UR9 ;  /* 0x0000000900057c02 */ /* 0x000fe20008000f00 */
[----:B------:R-:W-:Y:S01]  /*03c0*/  UMOV UR5, 32@hi(assertFunc_0) ;  /* 0x0000000000057882 */ /* 0x000fe20000000000 */
[----:B------:R-:W-:Y:S01]  /*03d0*/  IMAD.U32 R6, RZ, RZ, UR6 ;  /* 0x00000006ff067e24 */ /* 0x000fe2000f8e00ff */
[----:B------:R-:W-:Y:S01]  /*03e0*/  MOV R7, UR7 ;  /* 0x0000000700077c02 */ /* 0x000fe20008000f00 */
[----:B------:R-:W-:Y:S01]  /*03f0*/  IMAD.U32 R11, RZ, RZ, UR5 ;  /* 0x00000005ff0b7e24 */ /* 0x000fe2000f8e00ff */
[----:B------:R-:W-:-:S02]  /*0400*/  MOV R10, UR4 ;  /* 0x00000004000a7c02 */ /* 0x000fc40008000f00 */
[----:B------:R-:W-:Y:S02]  /*0410*/  MOV R20, 32@lo((triton__0d1d2d3d4de5de + .L_x_0@srel)) ;  /* 0x0000000000147802 */ /* 0x000fe40000000f00 */
[----:B------:R-:W-:-:S04]  /*0420*/  MOV R21, 32@hi((triton__0d1d2d3d4de5de + .L_x_0@srel)) ;  /* 0x0000000000157802 */ /* 0x000fc80000000f00 */
[----:B------:R-:W-:Y:S05]  /*0430*/  CALL.ABS.NOINC `(__assertfail) ;  /* 0x0000000000007943 */ /* 0x000fea0003c00000 */
.L_x_0:
[----:B------:R-:W-:Y:S05]  /*0440*/  BSYNC B6 ;  /* 0x0000000000067941 */ /* 0x000fea0003800000 */
.L_x_3:
[----:B------:R-:W2:Y:S04]  /*0450*/  LDG.E.EL.128 R4, [R36.64] ;  /* 0x0000002424047981 */ /* 0x000ea8000c2e1d00 */
[----:B------:R-:W3:Y:S01]  /*0460*/  LDG.E.EL.128 R8, [R36.64+0x10] ;  /* 0x0000102424087981 */ /* 0x000ee2000c2e1d00 */
[----:B------:R-:W-:Y:S02]  /*0470*/  IADD3 R13, P0, R36, 0x400, RZ ;  /* 0x00000400240d7810 */ /* 0x000fe40007f1e0ff */
[----:B------:R-:W-:Y:S02]  /*0480*/  IADD3 R30, R30, 0x100, RZ ;  /* 0x000001001e1e7810 */ /* 0x000fe40007ffe0ff */
[----:B------:R-:W-:-:S02]  /*0490*/  IADD3.X R14, RZ, R37, RZ, P0, !PT ;  /* 0x00000025ff0e7210 */ /* 0x000fc400007fe4ff */
[----:B------:R-:W-:Y:S01]  /*04a0*/  ISETP.GE.U32.AND P0, PT, R30, 0x800, PT ;  /* 0x000008001e00780c */ /* 0x000fe20003f06070 */
[----:B--2---:R-:W-:Y:S01]  /*04b0*/  FMUL R12, R7, 48 ;  /* 0x42400000070c7820 */ /* 0x004fe20000400000 */
[----:B------:R-:W-:Y:S01]  /*04c0*/  FMUL R3, R6, 48 ;  /* 0x4240000006037820 */ /* 0x000fe20000400000 */
[----:B------:R-:W-:Y:S01]  /*04d0*/  FMUL R0, R5, 48 ;  /* 0x4240000005007820 */ /* 0x000fe20000400000 */
[----:B------:R-:W-:Y:S01]  /*04e0*/  FMUL R4, R4, 48 ;  /* 0x4240000004047820 */ /* 0x000fe20000400000 */
[----:B---3--:R-:W-:Y:S01]  /*04f0*/  FMUL R8, R8, 48 ;  /* 0x4240000008087820 */ /* 0x008fe20000400000 */
[----:B------:R-:W-:Y:S01]  /*0500*/  FMUL R9, R9, 48 ;  /* 0x4240000009097820 */ /* 0x000fe20000400000 */
[----:B------:R-:W-:Y:S01]  /*0510*/  FMUL R10, R10, 48 ;  /* 0x424000000a0a7820 */ /* 0x000fe20000400000 */
[----:B------:R-:W-:Y:S01]  /*0520*/  FMUL R11, R11, 48 ;  /* 0x424000000b0b7820 */ /* 0x000fe20000400000 */
[----:B------:R-:W-:Y:S01]  /*0530*/  FFMA R27, R12, R12, R27 ;  /* 0x0000000c0c1b7223 */ /* 0x000fe2000000001b */
[----:B------:R-:W-:Y:S01]  /*0540*/  FFMA R28, R3, R3, R28 ;  /* 0x00000003031c7223 */ /* 0x000fe2000000001c */
[----:B------:R-:W-:Y:S01]  /*0550*/  FFMA R29, R0, R0, R29 ;  /* 0x00000000001d7223 */ /* 0x000fe2000000001d */
[----:B------:R-:W-:Y:S01]  /*0560*/  FFMA R31, R4, R4, R31 ;  /* 0x00000004041f7223 */ /* 0x000fe2000000001f */
[----:B------:R-:W-:Y:S01]  /*0570*/  FFMA R25, R8, R8, R25 ;  /* 0x0000000808197223 */ /* 0x000fe20000000019 */
[----:B------:R-:W-:Y:S01]  /*0580*/  FFMA R24, R9, R9, R24 ;  /* 0x0000000909187223 */ /* 0x000fe20000000018 */
[----:B------:R-:W-:Y:S01]  /*0590*/  FFMA R19, R10, R10, R19 ;  /* 0x0000000a0a137223 */ /* 0x000fe20000000013 */
[----:B------:R-:W-:Y:S01]  /*05a0*/  FFMA R16, R11, R11, R16 ;  /* 0x0000000b0b107223 */ /* 0x000fe20000000010 */
[----:B------:R-:W-:Y:S05]  /*05b0*/  @!P0 BRA `(.L_x_4) ;  /* 0xfffffcf000008947 */ /* 0x000fea000383ffff */
[----:B------:R-:W-:Y:S05]  /*05c0*/  BSYNC B7 ;  /* 0x0000000000077941 */ /* 0x000fea0003800000 */
.L_x_2:
[----:B------:R-:W0:Y:S01]  /*05d0*/  S2R R0, SR_TID.X ;  /* 0x0000000000007919 */ /* 0x000e220000002100 */
[----:B------:R-:W-:-:S04]  /*05e0*/  FADD R29, R31, R29 ;  /* 0x0000001d1f1d7221 */ /* 0x000fc80000000000 */
[----:B------:R-:W-:-:S04]  /*05f0*/  FADD R28, R28, R29 ;  /* 0x0000001d1c1c7221 */ /* 0x000fc80000000000 */
[----:B------:R-:W-:-:S04]  /*0600*/  FADD R28, R27, R28 ;  /* 0x0000001c1b1c7221 */ /* 0x000fc80000000000 */
[----:B------:R-:W-:-:S04]  /*0610*/  FADD R25, R25, R28 ;  /* 0x0000001c19197221 */ /* 0x000fc80000000000 */
[----:B------:R-:W-:-:S04]  /*0620*/  FADD R24, R24, R25 ;  /* 0x0000001918187221 */ /* 0x000fc80000000000 */
[----:B------:R-:W-:Y:S01]  /*0630*/  FADD R19, R19, R24 ;  /* 0x0000001813137221 */ /* 0x000fe20000000000 */
[----:B0-----:R-:W-:-:S03]  /*0640*/  LOP3.LUT R25, R0, 0xff, RZ, 0xc0, !PT ;  /* 0x000000ff00197812 */ /* 0x001fc600078ec0ff */
[----:B------:R-:W-:Y:S01]  /*0650*/  FADD R16, R16, R19 ;  /* 0x0000001310107221 */ /* 0x000fe20000000000 */
[----:B------:R-:W-:Y:S05]  /*0660*/  BRA.DIV ~URZ, `(.L_x_5) ;  /* 0x000006327f007947 */ /* 0x000fea000b800000 */
[----:B------:R-:W0:Y:S02]  /*0670*/  SHFL.BFLY PT, R3, R16, 0x10, 0x1f ;  /* 0x0e001f0010037f89 */ /* 0x000e2400000e0000 */
[----:B0-----:R-:W-:-:S05]  /*0680*/  FADD R3, R16, R3 ;  /* 0x0000000310037221 */ /* 0x001fca0000000000 */
[----:B------:R-:W0:Y:S02]  /*0690*/  SHFL.BFLY PT, R4, R3, 0x8, 0x1f ;  /* 0x0d001f0003047f89 */ /* 0x000e2400000e0000 */
[----:B0-----:R-:W-:-:S05]  /*06a0*/  FADD R4, R3, R4 ;  /* 0x0000000403047221 */ /* 0x001fca0000000000 */
[----:B------:R-:W0:Y:S02]  /*06b0*/  SHFL.BFLY PT, R5, R4, 0x4, 0x1f ;  /* 0x0c801f0004057f89 */ /* 0x000e2400000e0000 */
[----:B0-----:R-:W-:-:S05]  /*06c0*/  FADD R5, R4, R5 ;  /* 0x0000000504057221 */ /* 0x001fca0000000000 */
[----:B------:R-:W0:Y:S02]  /*06d0*/  SHFL.BFLY PT, R6, R5, 0x2, 0x1f ;  /* 0x0c401f0005067f89 */ /* 0x000e2400000e0000 */
[----:B0-----:R-:W-:-:S05]  /*06e0*/  FADD R6, R5, R6 ;  /* 0x0000000605067221 */ /* 0x001fca0000000000 */
[----:B------:R0:W1:Y:S02]  /*06f0*/  SHFL.BFLY PT, R7, R6, 0x1, 0x1f ;  /* 0x0c201f0006077f89 */ /* 0x00006400000e0000 */
.L_x_8:
[----:B------:R-:W-:Y:S01]  /*0700*/  MOV R4, 0x39e38e39 ;  /* 0x39e38e3900047802 */ /* 0x000fe20000000f00 */
[----:B-1----:R-:W-:Y:S01]  /*0710*/  FADD R7, R7, R6 ;  /* 0x0000000607077221 */ /* 0x002fe20000000000 */
[----:B0-----:R-:W-:Y:S01]  /*0720*/  SHF.R.U32.HI R3, RZ, 0x5, R0 ;  /* 0x00000005ff037819 */ /* 0x001fe20000011600 */
[----:B------:R-:W-:Y:S01]  /*0730*/  IMAD.SHL.U32 R0, R0, 0x8, RZ ;  /* 0x0000000800007824 */ /* 0x000fe200078e00ff */
[----:B------:R-:W-:Y:S01]  /*0740*/  MOV R18, 0x4 ;  /* 0x0000000400127802 */ /* 0x000fe20000000f00 */
[----:B------:R-:W-:Y:S01]  /*0750*/  FFMA R7, R7, R4, 9.9999997473787516356e-06 ;  /* 0x3727c5ac07077423 */ /* 0x000fe20000000004 */
[----:B------:R-:W-:-:S03]  /*0760*/  SGXT.U32 R3, R3, 0x3 ;  /* 0x000000030303781a */ /* 0x000fc60000000000 */
[----:B------:R0:W1:Y:S01]  /*0770*/  MUFU.RSQ R16, R7 ;  /* 0x0000000700107308 */ /* 0x0000620000001400 */
[----:B------:R-:W-:Y:S01]  /*0780*/  IMAD.WIDE.U32 R18, R25, R18, c[0x0][0x170] ;  /* 0x00005c0019127625 */ /* 0x000fe200078e0012 */
[----:B------:R-:W-:Y:S02]  /*0790*/  LEA R3, R2, R3, 0x3 ;  /* 0x0000000302037211 */ /* 0x000fe400078e18ff */
[----:B------:R-:W-:Y:S02]  /*07a0*/  LOP3.LUT R2, R0, 0xf8, RZ, 0xc0, !PT ;  /* 0x000000f800027812 */ /* 0x000fe400078ec0ff */
[----:B------:R-:W-:Y:S01]  /*07b0*/  MOV R17, R19 ;  /* 0x0000001300117202 */ /* 0x000fe20000000f00 */
[----:B------:R-:W-:Y:S02]  /*07c0*/  IMAD.MOV.U32 R19, RZ, RZ, -0x100 ;  /* 0xffffff00ff137424 */ /* 0x000fe400078e00ff */
[----:B0-----:R-:W-:-:S02]  /*07d0*/  IMAD R24, R3, 0x900, R2 ;  /* 0x0000090003187824 */ /* 0x001fc400078e0202 */
.L_x_7:
[----:B0-----:R-:W-:Y:S02]  /*07e0*/  MOV R4, R18 ;  /* 0x0000001200047202 */ /* 0x001fe40000000f00 */
[----:B------:R-:W-:-:S02]  /*07f0*/  MOV R5, R17 ;  /* 0x0000001100057202 */ /* 0x000fc40000000f00 */
[----:B------:R-:W-:-:S03]  /*0800*/  ISETP.NE.AND P0, PT, R26, RZ, PT ;  /* 0x000000ff1a00720c */ /* 0x000fc60003f05270 */
[----:B------:R0:W5:Y:S01]  /*0810*/  LDG.E.EL R27, [R4.64] ;  /* 0x00000024041b7981 */ /* 0x000162000c2e1900 */
[----:B------:R-:W-:Y:S01]  /*0820*/  BSSY B6, `(.L_x_6) ;  /* 0x0000016000067945 */ /* 0x000fe20003800000 */
[----:B------:R-:W-:Y:S01]  /*0830*/  IMAD.MOV.U32 R28, RZ, RZ, R23 ;  /* 0x000000ffff1c7224 */ /* 0x000fe200078e0017 */
[----:B------:R-:W-:-:S07]  /*0840*/  MOV R29, R22 ;  /* 0x00000016001d7202 */ /* 0x000fce0000000f00 */
[----:B------:R-:W-:Y:S05]  /*0850*/  @!P0 BRA `(.L_x_1) ;  /* 0x0000012000008947 */ /* 0x000fea0003800000 */
[----:B0-----:R-:W-:Y:S01]  /*0860*/  UMOV UR8, 32@lo(assertMessage_1) ;  /* 0x0000000000087882 */ /* 0x001fe20000000000 */
[----:B------:R-:W-:Y:S01]  /*0870*/  MOV R8, 0x764 ;  /* 0x0000076400087802 */ /* 0x000fe20000000f00 */
[----:B------:R-:W-:Y:S01]  /*0880*/  UMOV UR9, 32@hi(assertMessage_1) ;  /* 0x0000000000097882 */ /* 0x000fe20000000000 */
[----:B------:R-:W-:Y:S01]  /*0890*/  IMAD.MOV.U32 R12, RZ, RZ, 0x1 ;  /* 0x00000001ff0c7424 */ /* 0x000fe200078e00ff */
[----:B------:R-:W-:Y:S01]  /*08a0*/  UMOV UR6, 32@lo(assertFile_1) ;  /* 0x0000000000067882 */ /* 0x000fe20000000000 */
[----:B------:R-:W-:Y:S01]  /*08b0*/  MOV R13, RZ ;  /* 0x000000ff000d7202 */ /* 0x000fe20000000f00 */
[----:B------:R-:W-:Y:S01]  /*08c0*/  UMOV UR7, 32@hi(assertFile_1) ;  /* 0x0000000000077882 */ /* 0x000fe20000000000 */
[----:B------:R-:W-:Y:S01]  /*08d0*/  MOV R4, UR8 ;  /* 0x0000000800047c02 */ /* 0x000fe20008000f00 */
[----:B------:R-:W-:Y:S01]  /*08e0*/  UMOV UR4, 32@lo(assertFunc_1) ;  /* 0x0000000000047882 */ /* 0x000fe20000000000 */
[----:B------:R-:W-:Y:S01]  /*08f0*/  IMAD.U32 R5, RZ, RZ, UR9 ;  /* 0x00000009ff057e24 */ /* 0x000fe2000f8e00ff */
[----:B------:R-:W-:Y:S01]  /*0900*/  UMOV UR5, 32@hi(assertFunc_1) ;  /* 0x0000000000057882 */ /* 0x000fe20000000000 */
[----:B------:R-:W-:Y:S01]  /*0910*/  MOV R6, UR6 ;  /* 0x0000000600067c02 */ /* 0x000fe20008000f00 */
[----:B------:R-:W-:Y:S01]  /*0920*/  IMAD.U32 R10, RZ, RZ, UR4 ;  /* 0x00000004ff0a7e24 */ /* 0x000fe2000f8e00ff */
[----:B------:R-:W-:-:S02]  /*0930*/  MOV R7, UR7 ;  /* 0x0000000700077c02 */ /* 0x000fc40008000f00 */
[----:B------:R-:W-:Y:S02]  /*0940*/  MOV R11, UR5 ;  /* 0x00000005000b7c02 */ /* 0x000fe40008000f00 */
[----:B------:R-:W-:Y:S02]  /*0950*/  MOV R20, 32@lo((triton__0d1d2d3d4de5de + .L_x_1@srel)) ;  /* 0x0000000000147802 */ /* 0x000fe40000000f00 */
[----:B------:R-:W-:-:S04]  /*0960*/  MOV R21, 32@hi((triton__0d1d2d3d4de5de + .L_x_1@srel)) ;  /* 0x0000000000157802 */ /* 0x000fc80000000f00 */
[----:B-1---5:R-:W-:Y:S05]  /*0970*/  CALL.ABS.NOINC `(__assertfail) ;  /* 0x0000000000007943 */ /* 0x022fea0003c00000 */
.L_x_1:
[----:B0-----:R-:W-:Y:S05]  /*0980*/  BSYNC B6 ;  /* 0x0000000000067941 */ /* 0x001fea0003800000 */
.L_x_6:
[----:B------:R-:W2:Y:S04]  /*0990*/  LDG.E.EF.128 R4, [R28.64] ;  /* 0x000000241c047981 */ /* 0x000ea8000c0e1d00 */
[----:B------:R-:W3:Y:S01]  /*09a0*/  LDG.E.EF.128 R8, [R28.64+0x10] ;  /* 0x000010241c087981 */ /* 0x000ee2000c0e1d00 */
[----:B-----5:R-:W-:Y:S01]  /*09b0*/  FADD R0, R27, 1 ;  /* 0x3f8000001b007421 */ /* 0x020fe20000000000 */
[----:B------:R-:W-:Y:S01]  /*09c0*/  WARPSYNC 0xffffffff ;  /* 0xffffffff00007948 */ /* 0x000fe20003800000 */
[----:B------:R-:W-:Y:S01]  /*09d0*/  IADD3 R19, R19, 0x100, RZ ;  /* 0x0000010013137810 */ /* 0x000fe20007ffe0ff */
[----:B------:R-:W-:Y:S06]  /*09e0*/  BAR.SYNC 0x0 ;  /* 0x0000000000007b1d */ /* 0x000fec0000000000 */
[----:B------:R-:W-:Y:S01]  /*09f0*/  STS [R25.X4], R0 ;  /* 0x0000000019007388 */ /* 0x000fe20000004800 */
[----:B------:R-:W-:-:S02]  /*0a00*/  ISETP.GE.U32.AND P0, PT, R19, 0x800, PT ;  /* 0x000008001300780c */ /* 0x000fc40003f06070 */
[----:B------:R-:W-:Y:S01]  /*0a10*/  IADD3 R18, P2, R18, 0x400, RZ ;  /* 0x0000040012127810 */ /* 0x000fe20007f5e0ff */
[----:B------:R-:W-:Y:S06]  /*0a20*/  BAR.SYNC 0x0 ;  /* 0x0000000000007b1d */ /* 0x000fec0000000000 */
[----:B------:R-:W0:Y:S01]  /*0a30*/  LDS.128 R12, [R2.X4] ;  /* 0x00000000020c7984 */ /* 0x000e220000004c00 */
[----:B------:R-:W-:-:S03]  /*0a40*/  IADD3.X R17, RZ, R17, RZ, P2, !PT ;  /* 0x00000011ff117210 */ /* 0x000fc600017fe4ff */
[----:B------:R-:W4:Y:S01]  /*0a50*/  LDS.128 R20, [R2.X4+0x10] ;  /* 0x0000100002147984 */ /* 0x000f220000004c00 */
[----:B--2---:R-:W-:Y:S01]  /*0a60*/  FMUL R5, R5, 48 ;  /* 0x4240000005057820 */ /* 0x004fe20000400000 */
[----:B------:R-:W-:Y:S01]  /*0a70*/  FMUL R3, R4, 48 ;  /* 0x4240000004037820 */ /* 0x000fe20000400000 */
[----:B------:R-:W-:Y:S01]  /*0a80*/  FMUL R7, R7, 48 ;  /* 0x4240000007077820 */ /* 0x000fe20000400000 */
[----:B------:R-:W-:Y:S01]  /*0a90*/  FMUL R27, R6, 48 ;  /* 0x42400000061b7820 */ /* 0x000fe20000400000 */
[C---:B-1----:R-:W-:Y:S01]  /*0aa0*/  FMUL R0, R16.reuse, R5 ;  /* 0x0000000510007220 */ /* 0x042fe20000400000 */
[----:B---3--:R-:W-:Y:S01]  /*0ab0*/  FMUL R9, R9, 48 ;  /* 0x4240000009097820 */ /* 0x008fe20000400000 */
[C---:B------:R-:W-:Y:S01]  /*0ac0*/  FMUL R33, R16.reuse, R3 ;  /* 0x0000000310217220 */ /* 0x040fe20000400000 */
[----:B------:R-:W-:Y:S01]  /*0ad0*/  FMUL R6, R16, R7 ;  /* 0x0000000710067220 */ /* 0x000fe20000400000 */
[----:B------:R-:W-:Y:S01]  /*0ae0*/  FMUL R31, R8, 48 ;  /* 0x42400000081f7820 */ /* 0x000fe20000400000 */
[----:B------:R-:W-:Y:S01]  /*0af0*/  FMUL R3, R10, 48 ;  /* 0x424000000a037820 */ /* 0x000fe20000400000 */
[----:B------:R-:W-:Y:S01]  /*0b00*/  FMUL R11, R11, 48 ;  /* 0x424000000b0b7820 */ /* 0x000fe20000400000 */
[----:B0-----:R-:W-:Y:S01]  /*0b10*/  FMUL R13, R0, R13 ;  /* 0x0000000d000d7220 */ /* 0x001fe20000400000 */
[----:B------:R-:W-:Y:S01]  /*0b20*/  FMUL R27, R16, R27 ;  /* 0x0000001b101b7220 */ /* 0x000fe20000400000 */
[----:B------:R-:W-:Y:S01]  /*0b30*/  FMUL R8, R6, R15 ;  /* 0x0000000f06087220 */ /* 0x000fe20000400000 */
[C---:B------:R-:W-:Y:S01]  /*0b40*/  FMUL R0, R16.reuse, R9 ;  /* 0x0000000910007220 */ /* 0x040fe20000400000 */
[C---:B------:R-:W-:Y:S01]  /*0b50*/  FMUL R31, R16.reuse, R31 ;  /* 0x0000001f101f7220 */ /* 0x040fe20000400000 */
[C---:B------:R-:W-:Y:S01]  /*0b60*/  FMUL R3, R16.reuse, R3 ;  /* 0x0000000310037220 */ /* 0x040fe20000400000 */
[----:B------:R-:W-:Y:S01]  /*0b70*/  FMUL R6, R16, R11 ;  /* 0x0000000b10067220 */ /* 0x000fe20000400000 */
[----:B------:R-:W-:Y:S01]  /*0b80*/  FMUL R5, R27, R14 ;  /* 0x0000000e1b057220 */ /* 0x000fe20000400000 */
[----:B----4-:R-:W-:Y:S01]  /*0b90*/  FMUL R21, R0, R21 ;  /* 0x0000001500157220 */ /* 0x010fe20000400000 */
[----:B------:R-:W-:Y:S01]  /*0ba0*/  FMUL R4, R33, R12 ;  /* 0x0000000c21047220 */ /* 0x000fe20000400000 */
[----:B------:R-:W-:Y:S01]  /*0bb0*/  FMUL R20, R31, R20 ;  /* 0x000000141f147220 */ /* 0x000fe20000400000 */
[----:B------:R-:W-:Y:S01]  /*0bc0*/  FMUL R3, R3, R22 ;  /* 0x0000001603037220 */ /* 0x000fe20000400000 */
[----:B------:R-:W-:Y:S01]  /*0bd0*/  FMUL R0, R6, R23 ;  /* 0x0000001706007220 */ /* 0x000fe20000400000 */
[----:B------:R-:W-:Y:S01]  /*0be0*/  MOV R10, 0x2 ;  /* 0x00000002000a7802 */ /* 0x000fe20000000f00 */
[----:B------:R-:W-:Y:S01]  /*0bf0*/  IMAD.IADD R9, R24, 0x1, R19 ;  /* 0x0000000118097824 */ /* 0x000fe200078e0213 */
[----:B------:R-:W-:-:S02]  /*0c00*/  F2FP.BF16.PACK_AB R5, R8, R5 ;  /* 0x000000050805723e */ /* 0x000fc400000010ff */
[----:B------:R-:W-:Y:S01]  /*0c10*/  F2FP.BF16.PACK_AB R4, R13, R4 ;  /* 0x000000040d04723e */ /* 0x000fe200000010ff */
[----:B------:R-:W-:Y:S01]  /*0c20*/  IMAD.WIDE R8, R9, R10, c[0x0][0x178] ;  /* 0x00005e0009087625 */ /* 0x000fe200078e020a */
[----:B------:R-:W-:Y:S02]  /*0c30*/  F2FP.BF16.PACK_AB R6, R21, R20 ;  /* 0x000000141506723e */ /* 0x000fe400000010ff */
[----:B------:R-:W-:Y:S02]  /*0c40*/  F2FP.BF16.PACK_AB R7, R0, R3 ;  /* 0x000000030007723e */ /* 0x000fe400000010ff */
[----:B------:R-:W-:-:S03]  /*0c50*/  IADD3 R23, P1, R28, 0x400, RZ ;  /* 0x000004001c177810 */ /* 0x000fc60007f3e0ff */
[----:B------:R0:W-:Y:S01]  /*0c60*/  STG.E.128 [R8.64], R4 ;  /* 0x0000000408007986 */ /* 0x0001e2000c101d24 */
[----:B------:R-:W-:Y:S01]  /*0c70*/  IADD3.X R22, RZ, R29, RZ, P1, !PT ;  /* 0x0000001dff167210 */ /* 0x000fe20000ffe4ff */
[----:B------:R-:W-:Y:S08]  /*0c80*/  @P0 EXIT ;  /* 0x000000000000094d */ /* 0x000ff00003800000 */
[----:B------:R-:W-:Y:S05]  /*0c90*/  BRA `(.L_x_7) ;  /* 0xfffffb4000007947 */ /* 0x000fea000383ffff */
.L_x_5:
[----:B------:R-:W-:Y:S01]  /*0ca0*/  MOV R6, R16 ;  /* 0x0000001000067202 */ /* 0x000fe20000000f00 */
[----:B------:R-:W-:Y:S01]  /*0cb0*/  IMAD.MOV.U32 R7, RZ, RZ, 0x10 ;  /* 0x00000010ff077424 */ /* 0x000fe200078e00ff */
[----:B------:R-:W-:Y:S02]  /*0cc0*/  MOV R3, 0x1f ;  /* 0x0000001f00037802 */ /* 0x000fe40000000f00 */
[----:B------:R-:W-:Y:S02]  /*0cd0*/  MOV R8, 0xffffffff ;  /* 0xffffffff00087802 */ /* 0x000fe40000000f00 */
[----:B------:R-:W-:-:S02]  /*0ce0*/  MOV R4, 0xd00 ;  /* 0x00000d0000047802 */ /* 0x000fc40000000f00 */
[----:B------:R-:W-:Y:S05]  /*0cf0*/  CALL.REL.NOINC `($__internal_0_$__cuda_sm70_shflsync_bfly) ;  /* 0x0000011000007944 */ /* 0x000fea0003c00000 */
[----:B01----:R-:W-:Y:S01]  /*0d00*/  FADD R6, R16, R7 ;  /* 0x0000000710067221 */ /* 0x003fe20000000000 */
[----:B------:R-:W-:Y:S01]  /*0d10*/  IMAD.MOV.U32 R7, RZ, RZ, 0x8 ;  /* 0x00000008ff077424 */ /* 0x000fe200078e00ff */
[----:B------:R-:W-:-:S02]  /*0d20*/  MOV R4, 0xd40 ;  /* 0x00000d4000047802 */ /* 0x000fc40000000f00 */
[----:B------:R-:W-:Y:S05]  /*0d30*/  CALL.REL.NOINC `($__internal_0_$__cuda_sm70_shflsync_bfly) ;  /* 0x000000d000007944 */ /* 0x000fea0003c00000 */
[----:B01----:R-:W-:Y:S01]  /*0d40*/  FADD R6, R6, R7 ;  /* 0x0000000706067221 */ /* 0x003fe20000000000 */
[----:B------:R-:W-:-:S02]  /*0d50*/  MOV R7, 0x4 ;  /* 0x0000000400077802 */ /* 0x000fc40000000f00 */
[----:B------:R-:W-:-:S02]  /*0d60*/  MOV R4, 0xd80 ;  /* 0x00000d8000047802 */ /* 0x000fc40000000f00 */
[----:B------:R-:W-:Y:S05]  /*0d70*/  CALL.REL.NOINC `($__internal_0_$__cuda_sm70_shflsync_bfly) ;  /* 0x0000009000007944 */ /* 0x000fea0003c00000 */
[----:B01----:R-:W-:Y:S01]  /*0d80*/  FADD R6, R6, R7 ;  /* 0x0000000706067221 */ /* 0x003fe20000000000 */
[----:B------:R-:W-:Y:S02]  /*0d90*/  MOV R7, 0x2 ;  /* 0x0000000200077802 */ /* 0x000fe40000000f00 */
[----:B------:R-:W-:-:S02]  /*0da0*/  MOV R4, 0xdc0 ;  /* 0x00000dc000047802 */ /* 0x000fc40000000f00 */
[----:B------:R-:W-:Y:S05]  /*0db0*/  CALL.REL.NOINC `($__internal_0_$__cuda_sm70_shflsync_bfly) ;  /* 0x0000005000007944 */ /* 0x000fea0003c00000 */
[----:B01----:R-:W-:Y:S01]  /*0dc0*/  FADD R6, R6, R7 ;  /* 0x0000000706067221 */ /* 0x003fe20000000000 */
[----:B------:R-:W-:Y:S01]  /*0dd0*/  IMAD.MOV.U32 R7, RZ, RZ, 0x1 ;  /* 0x00000001ff077424 */ /* 0x000fe200078e00ff */
[----:B------:R-:W-:-:S02]  /*0de0*/  MOV R4, 0xe00 ;  /* 0x00000e0000047802 */ /* 0x000fc40000000f00 */
[----:B------:R-:W-:Y:S05]  /*0df0*/  CALL.REL.NOINC `($__internal_0_$__cuda_sm70_shflsync_bfly) ;  /* 0x0000001000007944 */ /* 0x000fea0003c00000 */
[----:B------:R-:W-:Y:S05]  /*0e00*/  BRA `(.L_x_8) ;  /* 0xfffff8f000007947 */ /* 0x000fea000383ffff */
        .weak           $__internal_0_$__cuda_sm70_shflsync_bfly
        .type           $__internal_0_$__cuda_sm70_shflsync_bfly,@function
        .size           $__internal_0_$__cuda_sm70_shflsync_bfly,(.L_x_10 - $__internal_0_$__cuda_sm70_shflsync_bfly)
$__internal_0_$__cuda_sm70_shflsync_bfly:
[----:B------:R-:W-:Y:S01]  /*0e10*/  MOV R5, 0x0 ;  /* 0x0000000000057802 */ /* 0x000fe20000000f00 */
[----:B------:R-:W-:Y:S04]  /*0e20*/  WARPSYNC R8 ;  /* 0x0000000800007348 */ /* 0x000fe80003800000 */
[----:B------:R0:W1:Y:S01]  /*0e30*/  SHFL.BFLY PT, R7, R6, R7, R3 ;  /* 0x0c00000706077389 */ /* 0x00006200000e0003 */
[----:B------:R-:W-:Y:S05]  /*0e40*/  RET.REL.NODEC R4 `(triton__0d1d2d3d4de5de) ;  /* 0xfffff1b004007950 */ /* 0x000fea0003c3ffff */
.L_x_9:
[----:B------:R-:W-:-:S00]  /*0e50*/  BRA `(.L_x_9) ;  /* 0xfffffff000007947 */ /* 0x000fc0000383ffff */
[----:B------:R-:W-:-:S00]  /*0e60*/  NOP ;  /* 0x0000000000007918 */ /* 0x000fc00000000000 */
        /* <DEDUP_REMOVED lines=9> */
.L_x_10:


//--------------------- .nv.global.init           --------------------------
	.section	.nv.global.init,"aw",@progbits
.nv.global.init:
	.type		assertFunc_1,@object
	.size		assertFunc_1,(assertFunc_0 - assertFunc_1)
assertFunc_1:
        /*0000*/ 	.byte	0x3c, 0x6d, 0x6f, 0x64, 0x75, 0x6c, 0x65, 0x3e
	.type		assertFunc_0,@object
	.size		assertFunc_0,(_$_str - assertFunc_0)
assertFunc_0:
        /*0008*/ 	.byte	0x3c, 0x6d, 0x6f, 0x64, 0x75, 0x6c, 0x65, 0x3e
	.type		_$_str,@object
	.size		_$_str,(assertMessage_0 - _$_str)
_$_str:
        /*0010*/ 	.byte	0x5f, 0x5f, 0x43, 0x55, 0x44, 0x41, 0x5f, 0x46, 0x54, 0x5a, 0x00
	.type		assertMessage_0,@object
	.size		assertMessage_0,(assertMessage_1 - assertMessage_0)
assertMessage_0:
        /*001b*/ 	.byte	0x69, 0x6e, 0x64, 0x65, 0x78, 0x20, 0x6f, 0x75, 0x74, 0x20, 0x6f, 0x66, 0x20, 0x62, 0x6f, 0x75
        /*002b*/ 	.byte	0x6e, 0x64, 0x73, 0x3a, 0x20, 0x30, 0x20, 0x3c, 0x3d, 0x20, 0x74, 0x6d, 0x70, 0x33, 0x20, 0x3c
        /*003b*/ 	.byte	0x20, 0x32, 0x38, 0x38, 0x32, 0x35, 0x36
	.type		assertMessage_1,@object
	.size		assertMessage_1,(assertFile_0 - assertMessage_1)
assertMessage_1:
        /*0042*/ 	.byte	0x69, 0x6e, 0x64, 0x65, 0x78, 0x20, 0x6f, 0x75, 0x74, 0x20, 0x6f, 0x66, 0x20, 0x62, 0x6f, 0x75
        /*0052*/ 	.byte	0x6e, 0x64, 0x73, 0x3a, 0x20, 0x30, 0x20, 0x3c, 0x3d, 0x20, 0x74, 0x6d, 0x70, 0x31, 0x33, 0x20
        /*0062*/ 	.byte	0x3c, 0x20, 0x32, 0x38, 0x38, 0x32, 0x35, 0x36
	.type		assertFile_0,@object
	.size		assertFile_0,(assertFile_1 - assertFile_0)
assertFile_0:
        /*006a*/ 	.byte	0x2f, 0x68, 0x6f, 0x6d, 0x65, 0x2f, 0x7a, 0x65, 0x75, 0x73, 0x2f, 0x6d, 0x69, 0x6e, 0x69, 0x63
        /*007a*/ 	.byte	0x6f, 0x6e, 0x64, 0x61, 0x33, 0x2f, 0x65, 0x6e, 0x76, 0x73, 0x2f, 0x63, 0x6c, 0x6f, 0x75, 0x64
        /*008a*/ 	.byte	0x73, 0x70, 0x61, 0x63, 0x65, 0x2f, 0x6c, 0x69, 0x62, 0x2f, 0x70, 0x79, 0x74, 0x68, 0x6f, 0x6e
        /*009a*/ 	.byte	0x33, 0x2e, 0x31, 0x30, 0x2f, 0x73, 0x69, 0x74, 0x65, 0x2d, 0x70, 0x61, 0x63, 0x6b, 0x61, 0x67
        /*00aa*/ 	.byte	0x65, 0x73, 0x2f, 0x74, 0x6f, 0x72, 0x63, 0x68, 0x2f, 0x5f, 0x69, 0x6e, 0x64, 0x75, 0x63, 0x74
        /*00ba*/ 	.byte	0x6f, 0x72, 0x2f, 0x63, 0x6f, 0x64, 0x65, 0x63, 0x61, 0x63, 0x68, 0x65, 0x2e, 0x70, 0x79
	.type		assertFile_1,@object
	.size		assertFile_1,(.L_1 - assertFile_1)
assertFile_1:
        /*00c9*/ 	.byte	0x2f, 0x68, 0x6f, 0x6d, 0x65, 0x2f, 0x7a, 0x65, 0x75, 0x73, 0x2f, 0x6d, 0x69, 0x6e, 0x69, 0x63
        /*00d9*/ 	.byte	0x6f, 0x6e, 0x64, 0x61, 0x33, 0x2f, 0x65, 0x6e, 0x76, 0x73, 0x2f, 0x63, 0x6c, 0x6f, 0x75, 0x64
        /*00e9*/ 	.byte	0x73, 0x70, 0x61, 0x63, 0x65, 0x2f, 0x6c, 0x69, 0x62, 0x2f, 0x70, 0x79, 0x74, 0x68, 0x6f, 0x6e
        /*00f9*/ 	.byte	0x33, 0x2e, 0x31, 0x30, 0x2f, 0x73, 0x69, 0x74, 0x65, 0x2d, 0x70, 0x61, 0x63, 0x6b, 0x61, 0x67
        /*0109*/ 	.byte	0x65, 0x73, 0x2f, 0x74, 0x6f, 0x72, 0x63, 0x68, 0x2f, 0x5f, 0x69, 0x6e, 0x64, 0x75, 0x63, 0x74
        /*0119*/ 	.byte	0x6f, 0x72, 0x2f, 0x63, 0x6f, 0x64, 0x65, 0x63, 0x61, 0x63, 0x68, 0x65, 0x2e, 0x70, 0x79
.L_1:


//--------------------- .nv.shared.triton__0d1d2d3d4de5de --------------------------
	.section	.nv.shared.triton__0d1d2d3d4de5de,"aw",@nobits
	.align	16


//--------------------- SYMBOLS --------------------------

	.type		__assertfail,@function
